//
// Generated by NVIDIA NVVM Compiler
//
// Compiler Build ID: CL-36424714
// Cuda compilation tools, release 13.0, V13.0.88
// Based on NVVM 20.0.0
//

.version 9.0
.target sm_100
.address_size 64

	// .globl	_Z10soma_vetorv
.extern .func  (.param .b32 func_retval0) vprintf
(
	.param .b64 vprintf_param_0,
	.param .b64 vprintf_param_1
)
;
.global .attribute(.managed) .align 4 .b8 vetorA[60];
.global .attribute(.managed) .align 4 .b8 vetorB[60];
.global .attribute(.managed) .align 4 .b8 vetorC[60];
.global .align 1 .b8 $str[56] = {10, 32, 71, 80, 85, 32, 45, 32, 116, 104, 114, 101, 97, 100, 32, 61, 32, 37, 50, 100, 32, 32, 45, 32, 115, 116, 114, 105, 100, 101, 32, 37, 100, 32, 45, 32, 98, 108, 111, 99, 111, 32, 61, 32, 37, 100, 32, 115, 111, 109, 97, 110, 100, 111, 32};

.visible .entry _Z10soma_vetorv()
{
	.local .align 8 .b8 	__local_depot0[16];
	.reg .b64 	%SP;
	.reg .b64 	%SPL;
	.reg .pred 	%p<3>;
	.reg .b32 	%r<15>;
	.reg .b64 	%rd<13>;

	mov.u64 	%SPL, __local_depot0;
	cvta.local.u64 	%SP, %SPL;
	mov.u32 	%r1, %ctaid.x;
	mov.u32 	%r2, %ntid.x;
	mov.u32 	%r7, %tid.x;
	mad.lo.s32 	%r3, %r1, %r2, %r7;
	setp.gt.s32 	%p1, %r3, 14;
	@%p1 bra 	$L__BB0_3;
	add.u64 	%rd2, %SP, 0;
	add.u64 	%rd1, %SPL, 0;
	mov.u32 	%r8, %nctaid.x;
	mul.lo.s32 	%r4, %r8, %r2;
	mov.u64 	%rd4, vetorA;
	mov.u64 	%rd6, vetorB;
	mov.u64 	%rd8, vetorC;
	mov.u64 	%rd10, $str;
	mov.u32 	%r14, %r3;
$L__BB0_2:
	mul.wide.s32 	%rd3, %r14, 4;
	add.s64 	%rd5, %rd4, %rd3;
	ld.global.u32 	%r9, [%rd5];
	add.s64 	%rd7, %rd6, %rd3;
	ld.global.u32 	%r10, [%rd7];
	add.s32 	%r11, %r10, %r9;
	add.s64 	%rd9, %rd8, %rd3;
	st.global.u32 	[%rd9], %r11;
	st.local.v2.u32 	[%rd1], {%r3, %r4};
	st.local.u32 	[%rd1+8], %r1;
	cvta.global.u64 	%rd11, %rd10;
	{ // callseq 0, 0
	.param .b64 param0;
	st.param.b64 	[param0], %rd11;
	.param .b64 param1;
	st.param.b64 	[param1], %rd2;
	.param .b32 retval0;
	call.uni (retval0), 
	vprintf, 
	(
	param0, 
	param1
	);
	ld.param.b32 	%r12, [retval0];
	} // callseq 0
	add.s32 	%r14, %r14, %r4;
	setp.lt.s32 	%p2, %r14, 15;
	@%p2 bra 	$L__BB0_2;
$L__BB0_3:
	ret;

}


// ===== COMPILED SASS (sm_100) =====

	.target	sm_100

	.elftype	@"ET_EXEC"


//--------------------- .note.nv.tkinfo           --------------------------
	.section	.note.nv.tkinfo,"",@"SHT_NOTE"
	.sectionflags	@"SHF_NOTE_NV_TKINFO"
	.tkinfo
        /*0018*/ 	.word	0x00000002
        /*0030*/ 	.string	""
        /*0030*/ 	.string	"ptxas"
        /*0030*/ 	.string	"Cuda compilation tools, release 13.0, V13.0.88"
        /*0030*/ 	.string	"Build cuda_13.0.r13.0/compiler.36424714_0"
        /*0030*/ 	.string	"-arch sm_100 -m 64 "



//--------------------- .note.nv.cuinfo           --------------------------
	.section	.note.nv.cuinfo,"",@"SHT_NOTE"
	.sectionflags	@"SHF_NOTE_NV_CUINFO"
        /*0018*/ 	.short	0x0002
        /*001a*/ 	.short	0x0064
        /*001c*/ 	.short	0x0082
	.zero		2


//--------------------- .nv.info                  --------------------------
	.section	.nv.info,"",@"SHT_CUDA_INFO"
	.align	4


	//----- nvinfo : EIATTR_REGCOUNT
	.align		4
        /*0000*/ 	.byte	0x04, 0x2f
        /*0002*/ 	.short	(.L_5 - .L_4)
	.align		4
.L_4:
        /*0004*/ 	.word	index@(_Z10soma_vetorv)
        /*0008*/ 	.word	0x0000001a


	//----- nvinfo : EIATTR_FRAME_SIZE
	.align		4
.L_5:
        /*000c*/ 	.byte	0x04, 0x11
        /*000e*/ 	.short	(.L_7 - .L_6)
	.align		4
.L_6:
        /*0010*/ 	.word	index@(_Z10soma_vetorv)
        /*0014*/ 	.word	0x00000010


	//----- nvinfo : EIATTR_MIN_STACK_SIZE
	.align		4
.L_7:
        /*0018*/ 	.byte	0x04, 0x12
        /*001a*/ 	.short	(.L_9 - .L_8)
	.align		4
.L_8:
        /*001c*/ 	.word	index@(_Z10soma_vetorv)
        /*0020*/ 	.word	0x00000010
.L_9:


//--------------------- .nv.compat                --------------------------
	.section	.nv.compat,"",@"SHT_CUDA_COMPAT_INFO"
	.align	4
        /*0000*/ 	.byte	0x02, 0x09, 0x00, 0x00, 0x02, 0x02, 0x01, 0x00, 0x02, 0x05, 0x05, 0x00, 0x03, 0x07, 0x01, 0x01
        /*0010*/ 	.byte	0x02, 0x03, 0x00, 0x00, 0x02, 0x06, 0x01, 0x00, 0x04, 0x0b, 0x08, 0x00, 0x09, 0x00, 0x00, 0x00
        /*0020*/ 	.byte	0x00, 0x00, 0x00, 0x00


//--------------------- .nv.info._Z10soma_vetorv  --------------------------
	.section	.nv.info._Z10soma_vetorv,"",@"SHT_CUDA_INFO"
	.sectionflags	@""
	.align	4


	//----- nvinfo : EIATTR_CUDA_API_VERSION
	.align		4
        /*0000*/ 	.byte	0x04, 0x37
        /*0002*/ 	.short	(.L_11 - .L_10)
.L_10:
        /*0004*/ 	.word	0x00000082


	//----- nvinfo : EIATTR_SPARSE_MMA_MASK
	.align		4
.L_11:
        /*0008*/ 	.byte	0x03, 0x50
        /*000a*/ 	.short	0x0000


	//----- nvinfo : EIATTR_MAXREG_COUNT
	.align		4
        /*000c*/ 	.byte	0x03, 0x1b
        /*000e*/ 	.short	0x00ff


	//----- nvinfo : EIATTR_EXTERNS
	.align		4
        /*0010*/ 	.byte	0x04, 0x0f
        /*0012*/ 	.short	(.L_13 - .L_12)


	//   ....[0]....
	.align		4
.L_12:
        /*0014*/ 	.word	index@(vprintf)


	//----- nvinfo : EIATTR_MERCURY_ISA_VERSION
	.align		4
.L_13:
        /*0018*/ 	.byte	0x03, 0x5f
        /*001a*/ 	.short	0x0101


	//----- nvinfo : EIATTR_VRC_CTA_INIT_COUNT
	.align		4
        /*001c*/ 	.byte	0x02, 0x4a
	.zero		1
	.zero		1


	//----- nvinfo : EIATTR_SYSCALL_OFFSETS
	.align		4
        /*0020*/ 	.byte	0x04, 0x46
        /*0022*/ 	.short	(.L_15 - .L_14)


	//   ....[0]....
.L_14:
        /*0024*/ 	.word	0x00000270


	//----- nvinfo : EIATTR_EXIT_INSTR_OFFSETS
	.align		4
.L_15:
        /*0028*/ 	.byte	0x04, 0x1c
        /*002a*/ 	.short	(.L_17 - .L_16)


	//   ....[0]....
.L_16:
        /*002c*/ 	.word	0x000000b0


	//   ....[1]....
        /*0030*/ 	.word	0x000002a0


	//----- nvinfo : EIATTR_CRS_STACK_SIZE
	.align		4
.L_17:
        /*0034*/ 	.byte	0x04, 0x1e
        /*0036*/ 	.short	(.L_19 - .L_18)
.L_18:
        /*0038*/ 	.word	0x00000000


	//----- nvinfo : EIATTR_SW_WAR
	.align		4
.L_19:
        /*003c*/ 	.byte	0x04, 0x36
        /*003e*/ 	.short	(.L_21 - .L_20)
.L_20:
        /*0040*/ 	.word	0x00000008
.L_21:


//--------------------- .nv.callgraph             --------------------------
	.section	.nv.callgraph,"",@"SHT_CUDA_CALLGRAPH"
	.align	4
	.sectionentsize	8
	.align		4
        /*0000*/ 	.word	0x00000000
	.align		4
        /*0004*/ 	.word	0xffffffff
	.align		4
        /*0008*/ 	.word	index@(_Z10soma_vetorv)
	.align		4
        /*000c*/ 	.word	index@(vprintf)
	.align		4
        /*0010*/ 	.word	0x00000000
	.align		4
        /*0014*/ 	.word	0xfffffffe
	.align		4
        /*0018*/ 	.word	0x00000000
	.align		4
        /*001c*/ 	.word	0xfffffffd
	.align		4
        /*0020*/ 	.word	0x00000000
	.align		4
        /*0024*/ 	.word	0xfffffffc


//--------------------- .nv.constant4             --------------------------
	.section	.nv.constant4,"a",@progbits
	.align	8
	.align		8
.nv.constant4:
        /*0000*/ 	.dword	vprintf
	.align		8
        /*0008*/ 	.dword	vetorA
	.align		8
        /*0010*/ 	.dword	vetorB
	.align		8
        /*0018*/ 	.dword	vetorC
	.align		8
        /*0020*/ 	.dword	$str


//--------------------- .text._Z10soma_vetorv     --------------------------
	.section	.text._Z10soma_vetorv,"ax",@progbits
	.align	128
        .global         _Z10soma_vetorv
        .type           _Z10soma_vetorv,@function
        .size           _Z10soma_vetorv,(.L_x_3 - _Z10soma_vetorv)
        .other          _Z10soma_vetorv,@"STO_CUDA_ENTRY STV_DEFAULT"
_Z10soma_vetorv:
.text._Z10soma_vetorv:
[----:B------:R-:W0:Y:S01]  /*0000*/  LDC R1, c[0x0][0x37c] ;  /* 0x0000df00ff017b82 */ /* 0x000e220000000800 */
[----:B------:R-:W1:Y:S01]  /*0010*/  S2R R22, SR_CTAID.X ;  /* 0x0000000000167919 */ /* 0x000e620000002500 */
[----:B------:R-:W2:Y:S01]  /*0020*/  LDCU UR5, c[0x0][0x2fc] ;  /* 0x00005f80ff0577ac */ /* 0x000ea20008000800 */
[----:B0-----:R-:W-:Y:S01]  /*0030*/  VIADD R1, R1, 0xfffffff0 ;  /* 0xfffffff001017836 */ /* 0x001fe20000000000 */
[----:B------:R-:W1:Y:S01]  /*0040*/  S2R R3, SR_TID.X ;  /* 0x0000000000037919 */ /* 0x000e620000002100 */
[----:B------:R-:W1:Y:S01]  /*0050*/  LDCU UR6, c[0x0][0x360] ;  /* 0x00006c00ff0677ac */ /* 0x000e620008000800 */
[----:B------:R-:W0:Y:S02]  /*0060*/  LDCU UR4, c[0x0][0x2f8] ;  /* 0x00005f00ff0477ac */ /* 0x000e240008000800 */
[----:B0-----:R-:W-:-:S04]  /*0070*/  IADD3 R19, P1, PT, R1, UR4, RZ ;  /* 0x0000000401137c10 */ /* 0x001fc8000ff3e0ff */
[----:B--2---:R-:W-:Y:S01]  /*0080*/  IADD3.X R18, PT, PT, RZ, UR5, RZ, P1, !PT ;  /* 0x00000005ff127c10 */ /* 0x004fe20008ffe4ff */
[----:B-1----:R-:W-:-:S05]  /*0090*/  IMAD R16, R22, UR6, R3 ;  /* 0x0000000616107c24 */ /* 0x002fca000f8e0203 */
[----:B------:R-:W-:-:S13]  /*00a0*/  ISETP.GT.AND P0, PT, R16, 0xe, PT ;  /* 0x0000000e1000780c */ /* 0x000fda0003f04270 */
[----:B------:R-:W-:Y:S05]  /*00b0*/  @P0 EXIT ;  /* 0x000000000000094d */ /* 0x000fea0003800000 */
[----:B------:R-:W0:Y:S01]  /*00c0*/  LDC R17, c[0x0][0x370] ;  /* 0x0000dc00ff117b82 */ /* 0x000e220000000800 */
[----:B------:R-:W-:Y:S01]  /*00d0*/  IMAD.MOV.U32 R2, RZ, RZ, R16 ;  /* 0x000000ffff027224 */ /* 0x000fe200078e0010 */
[----:B------:R-:W1:Y:S02]  /*00e0*/  LDCU.64 UR36, c[0x0][0x358] ;  /* 0x00006b00ff2477ac */ /* 0x000e640008000a00 */
[----:B01----:R-:W-:-:S07]  /*00f0*/  IMAD R17, R17, UR6, RZ ;  /* 0x0000000611117c24 */ /* 0x003fce000f8e02ff */
.L_x_1:
[----:B------:R-:W0:Y:S08]  /*0100*/  LDC.64 R6, c[0x4][0x10] ;  /* 0x01000400ff067b82 */ /* 0x000e300000000a00 */
[----:B------:R-:W1:Y:S08]  /*0110*/  LDC.64 R4, c[0x4][0x8] ;  /* 0x01000200ff047b82 */ /* 0x000e700000000a00 */
[----:B------:R-:W2:Y:S01]  /*0120*/  LDC.64 R8, c[0x4][0x18] ;  /* 0x01000600ff087b82 */ /* 0x000ea20000000a00 */
[----:B------:R-:W-:Y:S01]  /*0130*/  MOV R3, 0x0 ;  /* 0x0000000000037802 */ /* 0x000fe20000000f00 */
[----:B------:R-:W3:Y:S01]  /*0140*/  LDCU.64 UR4, c[0x4][0x20] ;  /* 0x01000400ff0477ac */ /* 0x000ee20008000a00 */
[----:B0-----:R-:W-:-:S06]  /*0150*/  IMAD.WIDE R6, R2, 0x4, R6 ;  /* 0x0000000402067825 */ /* 0x001fcc00078e0206 */
[----:B------:R-:W4:Y:S01]  /*0160*/  LDG.E R7, desc[UR36][R6.64] ;  /* 0x0000002406077981 */ /* 0x000f22000c1e1900 */
[----:B-1----:R-:W-:-:S05]  /*0170*/  IMAD.WIDE R4, R2, 0x4, R4 ;  /* 0x0000000402047825 */ /* 0x002fca00078e0204 */
[----:B------:R3:W4:Y:S01]  /*0180*/  LDG.E R0, desc[UR36][R4.64] ;  /* 0x0000002404007981 */ /* 0x000722000c1e1900 */
[----:B--2---:R-:W-:-:S03]  /*0190*/  IMAD.WIDE R8, R2, 0x4, R8 ;  /* 0x0000000402087825 */ /* 0x004fc600078e0208 */
[----:B------:R0:W-:Y:S01]  /*01a0*/  STL.64 [R1], R16 ;  /* 0x0000001001007387 */ /* 0x0001e20000100a00 */
[----:B------:R0:W1:Y:S03]  /*01b0*/  LDC.64 R10, c[0x4][R3] ;  /* 0x01000000030a7b82 */ /* 0x0000660000000a00 */
[----:B------:R0:W-:Y:S01]  /*01c0*/  STL [R1+0x8], R22 ;  /* 0x0000081601007387 */ /* 0x0001e20000100800 */
[----:B------:R-:W-:Y:S01]  /*01d0*/  IMAD.IADD R2, R17, 0x1, R2 ;  /* 0x0000000111027824 */ /* 0x000fe200078e0202 */
[----:B---3--:R-:W-:-:S04]  /*01e0*/  MOV R4, UR4 ;  /* 0x0000000400047c02 */ /* 0x008fc80008000f00 */
[----:B------:R-:W-:Y:S01]  /*01f0*/  ISETP.GE.AND P0, PT, R2, 0xf, PT ;  /* 0x0000000f0200780c */ /* 0x000fe20003f06270 */
[----:B------:R-:W-:Y:S01]  /*0200*/  IMAD.U32 R5, RZ, RZ, UR5 ;  /* 0x00000005ff057e24 */ /* 0x000fe2000f8e00ff */
[----:B------:R-:W-:Y:S02]  /*0210*/  MOV R6, R19 ;  /* 0x0000001300067202 */ /* 0x000fe40000000f00 */
[----:B------:R-:W-:Y:S02]  /*0220*/  P2R R23, PR, RZ, 0x1 ;  /* 0x00000001ff177803 */ /* 0x000fe40000000000 */
[----:B----4-:R-:W-:-:S05]  /*0230*/  IADD3 R0, PT, PT, R0, R7, RZ ;  /* 0x0000000700007210 */ /* 0x010fca0007ffe0ff */
[----:B------:R0:W-:Y:S01]  /*0240*/  STG.E desc[UR36][R8.64], R0 ;  /* 0x0000000008007986 */ /* 0x0001e2000c101924 */
[----:B-1----:R-:W-:-:S07]  /*0250*/  IMAD.MOV.U32 R7, RZ, RZ, R18 ;  /* 0x000000ffff077224 */ /* 0x002fce00078e0012 */
[----:B------:R-:W-:-:S07]  /*0260*/  LEPC R20, `(.L_x_0) ;  /* 0x000000001014794e */ /* 0x000fce0000000000 */
[----:B0-----:R-:W-:Y:S05]  /*0270*/  CALL.ABS.NOINC R10 ;  /* 0x000000000a007343 */ /* 0x001fea0003c00000 */
.L_x_0:
[----:B------:R-:W-:-:S13]  /*0280*/  ISETP.NE.AND P6, PT, R23, RZ, PT ;  /* 0x000000ff1700720c */ /* 0x000fda0003fc5270 */
[----:B------:R-:W-:Y:S05]  /*0290*/  @!P6 BRA `(.L_x_1) ;  /* 0xfffffffc0098e947 */ /* 0x000fea000383ffff */
[----:B------:R-:W-:Y:S05]  /*02a0*/  EXIT ;  /* 0x000000000000794d */ /* 0x000fea0003800000 */
.L_x_2:
[----:B------:R-:W-:-:S00]  /*02b0*/  BRA `(.L_x_2) ;  /* 0xfffffffc00fc7947 */ /* 0x000fc0000383ffff */
[----:B------:R-:W-:-:S00]  /*02c0*/  NOP ;  /* 0x0000000000007918 */ /* 0x000fc00000000000 */
        /* <DEDUP_REMOVED lines=11> */
.L_x_3:


//--------------------- .nv.global.init           --------------------------
	.section	.nv.global.init,"aw",@progbits
.nv.global.init:
	.type		$str,@object
	.size		$str,(.L_3 - $str)
$str:
        /*0000*/ 	.byte	0x0a, 0x20, 0x47, 0x50, 0x55, 0x20, 0x2d, 0x20, 0x74, 0x68, 0x72, 0x65, 0x61, 0x64, 0x20, 0x3d
        /*0010*/ 	.byte	0x20, 0x25, 0x32, 0x64, 0x20, 0x20, 0x2d, 0x20, 0x73, 0x74, 0x72, 0x69, 0x64, 0x65, 0x20, 0x25
        /*0020*/ 	.byte	0x64, 0x20, 0x2d, 0x20, 0x62, 0x6c, 0x6f, 0x63, 0x6f, 0x20, 0x3d, 0x20, 0x25, 0x64, 0x20, 0x73
        /*0030*/ 	.byte	0x6f, 0x6d, 0x61, 0x6e, 0x64, 0x6f, 0x20, 0x00
.L_3:


//--------------------- .nv.shared.reserved.0     --------------------------
	.section	.nv.shared.reserved.0,"aw",@nobits
	.weak		__nv_reservedSMEM_offset_0_alias
	.size		__nv_reservedSMEM_offset_0_alias, 0, 64
	.other		__nv_reservedSMEM_offset_0_alias,@"STO_CUDA_RESERVED_SHARED STV_DEFAULT"
__nv_reservedSMEM_offset_0_alias:
	.zero		0
	.zero		64


//--------------------- .nv.global                --------------------------
	.section	.nv.global,"aw",@nobits
	.align	4
.nv.global:
	.type		vetorC,@object
	.size		vetorC,(vetorA - vetorC)
	.other		vetorC,@"STV_DEFAULT STO_CUDA_MANAGED"
vetorC:
	.zero		60
	.type		vetorA,@object
	.size		vetorA,(vetorB - vetorA)
	.other		vetorA,@"STV_DEFAULT STO_CUDA_MANAGED"
vetorA:
	.zero		60
	.type		vetorB,@object
	.size		vetorB,(.L_1 - vetorB)
	.other		vetorB,@"STV_DEFAULT STO_CUDA_MANAGED"
vetorB:
	.zero		60
.L_1:


//--------------------- .nv.constant0._Z10soma_vetorv --------------------------
	.section	.nv.constant0._Z10soma_vetorv,"a",@progbits
	.sectionflags	@""
	.align	4
.nv.constant0._Z10soma_vetorv:
	.zero		896


//--------------------- SYMBOLS --------------------------

	.type		.nv.reservedSmem.offset0,@object
	.size		.nv.reservedSmem.offset0,0x4
	.type		vprintf,@function
